	.headerflags	@"EF_CUDA_TEXMODE_UNIFIED EF_CUDA_64BIT_ADDRESS EF_CUDA_ACCELERATORS EF_CUDA_SM90 EF_CUDA_VIRTUAL_SM(EF_CUDA_SM90)"
	.elftype	@"ET_EXEC"


//--------------------- .nv.info                  --------------------------
	.section	.nv.info,"",@"SHT_CUDA_INFO"
	.align	4


	//----- nvinfo : EIATTR_REGCOUNT
	.align		4
        /*0000*/ 	.byte	0x04, 0x2f
        /*0002*/ 	.short	(.L_2 - .L_1)
	.align		4
.L_1:
        /*0004*/ 	.word	index@(triton_poi_fused_add_clamp_div_log2_mul_neg_rsub_0)
        /*0008*/ 	.word	0x00000017


	//----- nvinfo : EIATTR_MIN_STACK_SIZE
	.align		4
.L_2:
        /*000c*/ 	.byte	0x04, 0x12
        /*000e*/ 	.short	(.L_4 - .L_3)
	.align		4
.L_3:
        /*0010*/ 	.word	index@(triton_poi_fused_add_clamp_div_log2_mul_neg_rsub_0)
        /*0014*/ 	.word	0x00000000


	//----- nvinfo : EIATTR_FRAME_SIZE
	.align		4
.L_4:
        /*0018*/ 	.byte	0x04, 0x11
        /*001a*/ 	.short	(.L_6 - .L_5)
	.align		4
.L_5:
        /*001c*/ 	.word	index@(triton_poi_fused_add_clamp_div_log2_mul_neg_rsub_0)
        /*0020*/ 	.word	0x00000000


	//----- nvinfo : EIATTR_MIN_STACK_SIZE
	.align		4
.L_6:
        /*0024*/ 	.byte	0x04, 0x12
        /*0026*/ 	.short	(.L_8 - .L_7)
	.align		4
.L_7:
        /*0028*/ 	.word	index@(triton_poi_fused_add_clamp_div_log2_mul_neg_rsub_0)
        /*002c*/ 	.word	0x00000000
.L_8:


//--------------------- .nv.info.triton_poi_fused_add_clamp_div_log2_mul_neg_rsub_0 --------------------------
	.section	.nv.info.triton_poi_fused_add_clamp_div_log2_mul_neg_rsub_0,"",@"SHT_CUDA_INFO"
	.sectionflags	@""
	.align	4


	//----- nvinfo : EIATTR_CUDA_API_VERSION
	.align		4
        /*0000*/ 	.byte	0x04, 0x37
        /*0002*/ 	.short	(.L_10 - .L_9)
.L_9:
        /*0004*/ 	.word	0x0000007c


	//----- nvinfo : EIATTR_KPARAM_INFO
	.align		4
.L_10:
        /*0008*/ 	.byte	0x04, 0x17
        /*000a*/ 	.short	(.L_12 - .L_11)
.L_11:
        /*000c*/ 	.word	0x00000000
        /*0010*/ 	.short	0x0003
        /*0012*/ 	.short	0x0018
        /*0014*/ 	.byte	0x00, 0xf0, 0x11, 0x00


	//----- nvinfo : EIATTR_KPARAM_INFO
	.align		4
.L_12:
        /*0018*/ 	.byte	0x04, 0x17
        /*001a*/ 	.short	(.L_14 - .L_13)
.L_13:
        /*001c*/ 	.word	0x00000000
        /*0020*/ 	.short	0x0002
        /*0022*/ 	.short	0x0010
        /*0024*/ 	.byte	0x00, 0xf4, 0x21, 0x00


	//----- nvinfo : EIATTR_KPARAM_INFO
	.align		4
.L_14:
        /*0028*/ 	.byte	0x04, 0x17
        /*002a*/ 	.short	(.L_16 - .L_15)
.L_15:
        /*002c*/ 	.word	0x00000000
        /*0030*/ 	.short	0x0001
        /*0032*/ 	.short	0x0008
        /*0034*/ 	.byte	0x00, 0xf4, 0x21, 0x00


	//----- nvinfo : EIATTR_KPARAM_INFO
	.align		4
.L_16:
        /*0038*/ 	.byte	0x04, 0x17
        /*003a*/ 	.short	(.L_18 - .L_17)
.L_17:
        /*003c*/ 	.word	0x00000000
        /*0040*/ 	.short	0x0000
        /*0042*/ 	.short	0x0000
        /*0044*/ 	.byte	0x00, 0xf4, 0x21, 0x00


	//----- nvinfo : EIATTR_SPARSE_MMA_MASK
	.align		4
.L_18:
        /*0048*/ 	.byte	0x03, 0x50
        /*004a*/ 	.short	0x0000


	//----- nvinfo : EIATTR_MAXREG_COUNT
	.align		4
        /*004c*/ 	.byte	0x03, 0x1b
        /*004e*/ 	.short	0x00ff


	//----- nvinfo : EIATTR_EXIT_INSTR_OFFSETS
	.align		4
        /*0050*/ 	.byte	0x04, 0x1c
        /*0052*/ 	.short	(.L_20 - .L_19)


	//   ....[0]....
.L_19:
        /*0054*/ 	.word	0x00000a10


	//   ....[1]....
        /*0058*/ 	.word	0x00000a30


	//----- nvinfo : EIATTR_REQNTID
	.align		4
.L_20:
        /*005c*/ 	.byte	0x04, 0x10
        /*005e*/ 	.short	(.L_22 - .L_21)
.L_21:
        /*0060*/ 	.word	0x00000080
        /*0064*/ 	.word	0x00000001
        /*0068*/ 	.word	0x00000001


	//----- nvinfo : EIATTR_CBANK_PARAM_SIZE
	.align		4
.L_22:
        /*006c*/ 	.byte	0x03, 0x19
        /*006e*/ 	.short	0x001c


	//----- nvinfo : EIATTR_PARAM_CBANK
	.align		4
        /*0070*/ 	.byte	0x04, 0x0a
        /*0072*/ 	.short	(.L_24 - .L_23)
	.align		4
.L_23:
        /*0074*/ 	.word	index@(.nv.constant0.triton_poi_fused_add_clamp_div_log2_mul_neg_rsub_0)
        /*0078*/ 	.short	0x0210
        /*007a*/ 	.short	0x001c


	//----- nvinfo : EIATTR_SW_WAR
	.align		4
.L_24:
        /*007c*/ 	.byte	0x04, 0x36
        /*007e*/ 	.short	(.L_26 - .L_25)
.L_25:
        /*0080*/ 	.word	0x00000008
.L_26:


//--------------------- .nv.callgraph             --------------------------
	.section	.nv.callgraph,"",@"SHT_CUDA_CALLGRAPH"
	.align	4
	.sectionentsize	8
	.align		4
        /*0000*/ 	.word	0x00000000
	.align		4
        /*0004*/ 	.word	0xffffffff
	.align		4
        /*0008*/ 	.word	0x00000000
	.align		4
        /*000c*/ 	.word	0xfffffffe
	.align		4
        /*0010*/ 	.word	0x00000000
	.align		4
        /*0014*/ 	.word	0xfffffffd
	.align		4
        /*0018*/ 	.word	0x00000000
	.align		4
        /*001c*/ 	.word	0xfffffffc


//--------------------- .nv.constant4             --------------------------
	.section	.nv.constant4,"a",@progbits
	.align	8
	.align		8
.nv.constant4:
        /*0000*/ 	.dword	_$_str


//--------------------- .text.triton_poi_fused_add_clamp_div_log2_mul_neg_rsub_0 --------------------------
	.section	.text.triton_poi_fused_add_clamp_div_log2_mul_neg_rsub_0,"ax",@progbits
	.align	128
        .global         triton_poi_fused_add_clamp_div_log2_mul_neg_rsub_0
        .type           triton_poi_fused_add_clamp_div_log2_mul_neg_rsub_0,@function
        .size           triton_poi_fused_add_clamp_div_log2_mul_neg_rsub_0,(.L_x_1 - triton_poi_fused_add_clamp_div_log2_mul_neg_rsub_0)
        .other          triton_poi_fused_add_clamp_div_log2_mul_neg_rsub_0,@"STO_CUDA_ENTRY STV_DEFAULT"
triton_poi_fused_add_clamp_div_log2_mul_neg_rsub_0:
.text.triton_poi_fused_add_clamp_div_log2_mul_neg_rsub_0:
[----:B------:R-:W0:Y:S02]  /*0000*/  LDC R1, c[0x0][0x28] ;  /* 0x00000a00ff017b82 */ /* 0x000e240000000800 */
[----:B------:R-:W1:Y:S01]  /*0010*/  S2R R0, SR_TID.X ;  /* 0x0000000000007919 */ /* 0x000e620000002100 */
[----:B------:R-:W2:Y:S01]  /*0020*/  LDC.64 R4, c[0x0][0x210] ;  /* 0x00008400ff047b82 */ /* 0x000ea20000000a00 */
[----:B------:R-:W-:Y:S01]  /*0030*/  CS2R R8, SRZ ;  /* 0x0000000000087805 */ /* 0x000fe2000001ff00 */
[----:B------:R-:W-:Y:S01]  /*0040*/  ULDC.64 UR4, c[0x0][0x208] ;  /* 0x0000820000047ab9 */ /* 0x000fe20000000a00 */
[----:B------:R-:W3:Y:S05]  /*0050*/  S2R R3, SR_CTAID.X ;  /* 0x0000000000037919 */ /* 0x000eea0000002500 */
[----:B------:R-:W4:Y:S01]  /*0060*/  LDC.64 R6, c[0x0][0x218] ;  /* 0x00008600ff067b82 */ /* 0x000f220000000a00 */
[----:B------:R-:W-:Y:S01]  /*0070*/  HFMA2.MMA R20, -RZ, RZ, 1.443359375, -0.2030029296875 ;  /* 0x3dc6b27fff147435 */ /* 0x000fe200000001ff */
[----:B------:R-:W-:Y:S01]  /*0080*/  ULDC.64 UR6, c[0x0][0x220] ;  /* 0x0000880000067ab9 */ /* 0x000fe20000000a00 */
[----:B-1----:R-:W-:-:S04]  /*0090*/  SHF.L.U32 R0, R0, 0x1, RZ ;  /* 0x0000000100007819 */ /* 0x002fc800000006ff */
[----:B------:R-:W-:-:S04]  /*00a0*/  LOP3.LUT R0, R0, 0xfe, RZ, 0xc0, !PT ;  /* 0x000000fe00007812 */ /* 0x000fc800078ec0ff */
[----:B---3--:R-:W-:-:S04]  /*00b0*/  LEA R0, R3, R0, 0x8 ;  /* 0x0000000003007211 */ /* 0x008fc800078e40ff */
[C---:B------:R-:W-:Y:S01]  /*00c0*/  ISETP.GE.AND P0, PT, R0.reuse, 0x100, PT ;  /* 0x000001000000780c */ /* 0x040fe20003f06270 */
[----:B--2---:R-:W-:-:S12]  /*00d0*/  IMAD.WIDE R4, R0, 0x4, R4 ;  /* 0x0000000400047825 */ /* 0x004fd800078e0204 */
[----:B------:R-:W2:Y:S01]  /*00e0*/  @!P0 LDG.E.64 R8, desc[UR4][R4.64] ;  /* 0x0000000404088981 */ /* 0x000ea2000c1e1b00 */
[----:B------:R-:W-:Y:S01]  /*00f0*/  CS2R R2, SRZ ;  /* 0x0000000000027805 */ /* 0x000fe2000001ff00 */
[----:B----4-:R-:W-:-:S05]  /*0100*/  IMAD.WIDE R6, R0, 0x4, R6 ;  /* 0x0000000400067825 */ /* 0x010fca00078e0206 */
[----:B------:R1:W3:Y:S01]  /*0110*/  @!P0 LDG.E.64 R2, desc[UR4][R6.64] ;  /* 0x0000000406028981 */ /* 0x0002e2000c1e1b00 */
[C---:B--2---:R-:W-:Y:S02]  /*0120*/  FSETP.GT.AND P1, PT, R8.reuse, 9.9999999747524270788e-07, PT ;  /* 0x358637bd0800780b */ /* 0x044fe40003f24000 */
[C---:B------:R-:W-:Y:S02]  /*0130*/  FSETP.GT.AND P2, PT, R9.reuse, 9.9999999747524270788e-07, PT ;  /* 0x358637bd0900780b */ /* 0x040fe40003f44000 */
[----:B------:R-:W-:Y:S02]  /*0140*/  FSETP.NAN.AND P3, PT, R8, R8, PT ;  /* 0x000000080800720b */ /* 0x000fe40003f68000 */
[----:B------:R-:W-:-:S07]  /*0150*/  FSETP.NAN.AND P4, PT, R9, R9, PT ;  /* 0x000000090900720b */ /* 0x000fce0003f88000 */
[----:B------:R-:W-:Y:S02]  /*0160*/  @!P1 FSEL R8, R8, 9.9999999747524270788e-07, P3 ;  /* 0x358637bd08089808 */ /* 0x000fe40001800000 */
[----:B------:R-:W-:Y:S02]  /*0170*/  @!P2 FSEL R9, R9, 9.9999999747524270788e-07, P4 ;  /* 0x358637bd0909a808 */ /* 0x000fe40002000000 */
[C---:B------:R-:W-:Y:S02]  /*0180*/  FSETP.GEU.AND P3, PT, R8.reuse, 0.99999898672103881836, PT ;  /* 0x3f7fffef0800780b */ /* 0x040fe40003f6e000 */
[C---:B------:R-:W-:Y:S02]  /*0190*/  FSETP.GEU.AND P4, PT, R9.reuse, 0.99999898672103881836, PT ;  /* 0x3f7fffef0900780b */ /* 0x040fe40003f8e000 */
[----:B------:R-:W-:Y:S02]  /*01a0*/  FSETP.NAN.AND P1, PT, R8, R8, PT ;  /* 0x000000080800720b */ /* 0x000fe40003f28000 */
[----:B------:R-:W-:-:S07]  /*01b0*/  FSETP.NAN.AND P2, PT, R9, R9, PT ;  /* 0x000000090900720b */ /* 0x000fce0003f48000 */
[----:B------:R-:W-:Y:S02]  /*01c0*/  @P3 FSEL R8, R8, 0.99999898672103881836, P1 ;  /* 0x3f7fffef08083808 */ /* 0x000fe40000800000 */
[----:B------:R-:W-:Y:S02]  /*01d0*/  @P4 FSEL R9, R9, 0.99999898672103881836, P2 ;  /* 0x3f7fffef09094808 */ /* 0x000fe40001000000 */
[C---:B------:R-:W-:Y:S01]  /*01e0*/  FSETP.GEU.AND P1, PT, R8.reuse, 1.175494350822287508e-38, PT ;  /* 0x008000000800780b */ /* 0x040fe20003f2e000 */
[C---:B------:R-:W-:Y:S01]  /*01f0*/  FADD R5, -R8.reuse, 1 ;  /* 0x3f80000008057421 */ /* 0x040fe20000000100 */
[C---:B------:R-:W-:Y:S01]  /*0200*/  FSETP.GEU.AND P2, PT, R9.reuse, 1.175494350822287508e-38, PT ;  /* 0x008000000900780b */ /* 0x040fe20003f4e000 */
[C---:B------:R-:W-:Y:S01]  /*0210*/  FADD R4, -R9.reuse, 1 ;  /* 0x3f80000009047421 */ /* 0x040fe20000000100 */
[----:B-1----:R-:W-:Y:S01]  /*0220*/  FMUL R6, R9, 8388608 ;  /* 0x4b00000009067820 */ /* 0x002fe20000400000 */
[----:B------:R-:W-:Y:S01]  /*0230*/  FMUL R7, R8, 8388608 ;  /* 0x4b00000008077820 */ /* 0x000fe20000400000 */
[----:B------:R-:W-:-:S02]  /*0240*/  FSETP.GEU.AND P3, PT, R5, 1.175494350822287508e-38, PT ;  /* 0x008000000500780b */ /* 0x000fc40003f6e000 */
[----:B------:R-:W-:Y:S02]  /*0250*/  FSETP.GEU.AND P4, PT, R4, 1.175494350822287508e-38, PT ;  /* 0x008000000400780b */ /* 0x000fe40003f8e000 */
[----:B------:R-:W-:Y:S02]  /*0260*/  FSEL R6, R6, R9, !P2 ;  /* 0x0000000906067208 */ /* 0x000fe40005000000 */
[----:B------:R-:W-:Y:S02]  /*0270*/  FSEL R7, R7, R8, !P1 ;  /* 0x0000000807077208 */ /* 0x000fe40004800000 */
[----:B------:R-:W-:Y:S02]  /*0280*/  IADD3 R9, R6, -0x3f3504f3, RZ ;  /* 0xc0cafb0d06097810 */ /* 0x000fe40007ffe0ff */
[----:B------:R-:W-:Y:S02]  /*0290*/  FSEL R10, RZ, -23, P2 ;  /* 0xc1b80000ff0a7808 */ /* 0x000fe40001000000 */
[----:B------:R-:W-:Y:S01]  /*02a0*/  LOP3.LUT R13, R9, 0xff800000, RZ, 0xc0, !PT ;  /* 0xff800000090d7812 */ /* 0x000fe200078ec0ff */
[----:B------:R-:W-:Y:S01]  /*02b0*/  @!P3 FMUL R5, R5, 8388608 ;  /* 0x4b0000000505b820 */ /* 0x000fe20000400000 */
[----:B------:R-:W-:Y:S01]  /*02c0*/  IADD3 R8, R7, -0x3f3504f3, RZ ;  /* 0xc0cafb0d07087810 */ /* 0x000fe20007ffe0ff */
[----:B------:R-:W-:Y:S01]  /*02d0*/  @!P4 FMUL R4, R4, 8388608 ;  /* 0x4b0000000404c820 */ /* 0x000fe20000400000 */
[----:B------:R-:W-:-:S02]  /*02e0*/  I2FP.F32.S32 R9, R13 ;  /* 0x0000000d00097245 */ /* 0x000fc40000201400 */
[----:B------:R-:W-:Y:S02]  /*02f0*/  IADD3 R15, R5, -0x3f3504f3, RZ ;  /* 0xc0cafb0d050f7810 */ /* 0x000fe40007ffe0ff */
[----:B------:R-:W-:Y:S01]  /*0300*/  FSEL R14, RZ, -23, P3 ;  /* 0xc1b80000ff0e7808 */ /* 0x000fe20001800000 */
[----:B------:R-:W-:Y:S01]  /*0310*/  FFMA.FTZ R10, R9, 1.1920928955078125e-07, R10 ;  /* 0x34000000090a7823 */ /* 0x000fe2000001000a */
[----:B------:R-:W-:Y:S02]  /*0320*/  LOP3.LUT R16, R15, 0xff800000, RZ, 0xc0, !PT ;  /* 0xff8000000f107812 */ /* 0x000fe400078ec0ff */
[----:B------:R-:W-:Y:S02]  /*0330*/  IADD3 R18, R4, -0x3f3504f3, RZ ;  /* 0xc0cafb0d04127810 */ /* 0x000fe40007ffe0ff */
[----:B------:R-:W-:Y:S02]  /*0340*/  I2FP.F32.S32 R15, R16 ;  /* 0x00000010000f7245 */ /* 0x000fe40000201400 */
[----:B------:R-:W-:-:S02]  /*0350*/  LOP3.LUT R12, R8, 0xff800000, RZ, 0xc0, !PT ;  /* 0xff800000080c7812 */ /* 0x000fc400078ec0ff */
[----:B------:R-:W-:Y:S01]  /*0360*/  LOP3.LUT R19, R18, 0xff800000, RZ, 0xc0, !PT ;  /* 0xff80000012137812 */ /* 0x000fe200078ec0ff */
[----:B------:R-:W-:Y:S01]  /*0370*/  FFMA.FTZ R9, R15, 1.1920928955078125e-07, R14 ;  /* 0x340000000f097823 */ /* 0x000fe2000001000e */
[----:B------:R-:W-:Y:S02]  /*0380*/  IADD3 R14, R6, -R13, RZ ;  /* 0x8000000d060e7210 */ /* 0x000fe40007ffe0ff */
[----:B------:R-:W-:Y:S02]  /*0390*/  IADD3 R13, R5, -R16, RZ ;  /* 0x80000010050d7210 */ /* 0x000fe40007ffe0ff */
[----:B------:R-:W-:Y:S01]  /*03a0*/  FSEL R11, RZ, -23, P1 ;  /* 0xc1b80000ff0b7808 */ /* 0x000fe20000800000 */
[----:B------:R-:W-:Y:S01]  /*03b0*/  FADD R14, R14, -1 ;  /* 0xbf8000000e0e7421 */ /* 0x000fe20000000000 */
[----:B------:R-:W-:Y:S01]  /*03c0*/  I2FP.F32.S32 R8, R12 ;  /* 0x0000000c00087245 */ /* 0x000fe20000201400 */
[----:B------:R-:W-:Y:S01]  /*03d0*/  FADD R13, R13, -1 ;  /* 0xbf8000000d0d7421 */ /* 0x000fe20000000000 */
[----:B------:R-:W-:-:S02]  /*03e0*/  IADD3 R15, R7, -R12, RZ ;  /* 0x8000000c070f7210 */ /* 0x000fc40007ffe0ff */
[----:B------:R-:W-:Y:S01]  /*03f0*/  FSEL R17, RZ, -23, P4 ;  /* 0xc1b80000ff117808 */ /* 0x000fe20002000000 */
[----:B------:R-:W-:Y:S01]  /*0400*/  FFMA.FTZ R11, R8, 1.1920928955078125e-07, R11 ;  /* 0x34000000080b7823 */ /* 0x000fe2000001000b */
[----:B------:R-:W-:Y:S01]  /*0410*/  I2FP.F32.S32 R18, R19 ;  /* 0x0000001300127245 */ /* 0x000fe20000201400 */
[----:B------:R-:W-:Y:S01]  /*0420*/  FADD R15, R15, -1 ;  /* 0xbf8000000f0f7421 */ /* 0x000fe20000000000 */
[----:B------:R-:W-:Y:S02]  /*0430*/  IADD3 R12, R4, -R19, RZ ;  /* 0x80000013040c7210 */ /* 0x000fe40007ffe0ff */
[----:B------:R-:W-:Y:S01]  /*0440*/  ISETP.GE.U32.AND P2, PT, R5, 0x7f800000, PT ;  /* 0x7f8000000500780c */ /* 0x000fe20003f46070 */
[----:B------:R-:W-:Y:S01]  /*0450*/  FFMA.FTZ R8, R18, 1.1920928955078125e-07, R17 ;  /* 0x3400000012087823 */ /* 0x000fe20000010011 */
[-C--:B------:R-:W-:Y:S01]  /*0460*/  FFMA.FTZ R17, R14, R20.reuse, -0.16845393180847167969 ;  /* 0xbe2c7f300e117423 */ /* 0x080fe20000010014 */
[----:B------:R-:W-:Y:S01]  /*0470*/  FADD R12, R12, -1 ;  /* 0xbf8000000c0c7421 */ /* 0x000fe20000000000 */
[-C--:B------:R-:W-:Y:S01]  /*0480*/  FFMA.FTZ R18, R13, R20.reuse, -0.16845393180847167969 ;  /* 0xbe2c7f300d127423 */ /* 0x080fe20000010014 */
[-C--:B------:R-:W-:Y:S01]  /*0490*/  FFMA.FTZ R16, R15, R20.reuse, -0.16845393180847167969 ;  /* 0xbe2c7f300f107423 */ /* 0x080fe20000010014 */
[----:B------:R-:W-:Y:S01]  /*04a0*/  FFMA.FTZ R17, R14, R17, 0.1716887056827545166 ;  /* 0x3e2fcf2a0e117423 */ /* 0x000fe20000010011 */
[----:B------:R-:W-:Y:S01]  /*04b0*/  FFMA.FTZ R19, R12, R20, -0.16845393180847167969 ;  /* 0xbe2c7f300c137423 */ /* 0x000fe20000010014 */
[----:B------:R-:W-:Y:S01]  /*04c0*/  FFMA.FTZ R18, R13, R18, 0.1716887056827545166 ;  /* 0x3e2fcf2a0d127423 */ /* 0x000fe20000010012 */
[----:B------:R-:W-:Y:S01]  /*04d0*/  FFMA.FTZ R16, R15, R16, 0.1716887056827545166 ;  /* 0x3e2fcf2a0f107423 */ /* 0x000fe20000010010 */
[----:B------:R-:W-:Y:S01]  /*04e0*/  FFMA.FTZ R17, R14, R17, -0.17900948226451873779 ;  /* 0xbe374e430e117423 */ /* 0x000fe20000010011 */
[----:B------:R-:W-:Y:S01]  /*04f0*/  FFMA.FTZ R19, R12, R19, 0.1716887056827545166 ;  /* 0x3e2fcf2a0c137423 */ /* 0x000fe20000010013 */
[----:B------:R-:W-:Y:S01]  /*0500*/  FFMA.FTZ R18, R13, R18, -0.17900948226451873779 ;  /* 0xbe374e430d127423 */ /* 0x000fe20000010012 */
[----:B------:R-:W-:Y:S01]  /*0510*/  FFMA.FTZ R16, R15, R16, -0.17900948226451873779 ;  /* 0xbe374e430f107423 */ /* 0x000fe20000010010 */
[----:B------:R-:W-:Y:S01]  /*0520*/  FFMA.FTZ R17, R14, R17, 0.20512372255325317383 ;  /* 0x3e520bf40e117423 */ /* 0x000fe20000010011 */
[----:B------:R-:W-:Y:S01]  /*0530*/  FFMA.FTZ R19, R12, R19, -0.17900948226451873779 ;  /* 0xbe374e430c137423 */ /* 0x000fe20000010013 */
[----:B------:R-:W-:Y:S01]  /*0540*/  FFMA.FTZ R18, R13, R18, 0.20512372255325317383 ;  /* 0x3e520bf40d127423 */ /* 0x000fe20000010012 */
[----:B------:R-:W-:Y:S01]  /*0550*/  FFMA.FTZ R16, R15, R16, 0.20512372255325317383 ;  /* 0x3e520bf40f107423 */ /* 0x000fe20000010010 */
[----:B------:R-:W-:Y:S01]  /*0560*/  FFMA.FTZ R17, R14, R17, -0.24046532809734344482 ;  /* 0xbe763c8b0e117423 */ /* 0x000fe20000010011 */
[----:B------:R-:W-:Y:S01]  /*0570*/  FFMA.FTZ R19, R12, R19, 0.20512372255325317383 ;  /* 0x3e520bf40c137423 */ /* 0x000fe20000010013 */
[----:B------:R-:W-:Y:S01]  /*0580*/  FFMA.FTZ R18, R13, R18, -0.24046532809734344482 ;  /* 0xbe763c8b0d127423 */ /* 0x000fe20000010012 */
[----:B------:R-:W-:Y:S01]  /*0590*/  FFMA.FTZ R16, R15, R16, -0.24046532809734344482 ;  /* 0xbe763c8b0f107423 */ /* 0x000fe20000010010 */
[----:B------:R-:W-:Y:S01]  /*05a0*/  FFMA.FTZ R17, R14, R17, 0.28857114911079406738 ;  /* 0x3e93bf990e117423 */ /* 0x000fe20000010011 */
[----:B------:R-:W-:Y:S01]  /*05b0*/  FFMA.FTZ R19, R12, R19, -0.24046532809734344482 ;  /* 0xbe763c8b0c137423 */ /* 0x000fe20000010013 */
[----:B------:R-:W-:Y:S01]  /*05c0*/  FFMA.FTZ R18, R13, R18, 0.28857114911079406738 ;  /* 0x3e93bf990d127423 */ /* 0x000fe20000010012 */
[----:B------:R-:W-:Y:S01]  /*05d0*/  FFMA.FTZ R16, R15, R16, 0.28857114911079406738 ;  /* 0x3e93bf990f107423 */ /* 0x000fe20000010010 */
[----:B------:R-:W-:Y:S01]  /*05e0*/  FFMA.FTZ R17, R14, R17, -0.36067417263984680176 ;  /* 0xbeb8aa490e117423 */ /* 0x000fe20000010011 */
[----:B------:R-:W-:Y:S01]  /*05f0*/  FFMA.FTZ R19, R12, R19, 0.28857114911079406738 ;  /* 0x3e93bf990c137423 */ /* 0x000fe20000010013 */
[----:B------:R-:W-:Y:S01]  /*0600*/  FFMA.FTZ R18, R13, R18, -0.36067417263984680176 ;  /* 0xbeb8aa490d127423 */ /* 0x000fe20000010012 */
[----:B------:R-:W-:Y:S01]  /*0610*/  FFMA.FTZ R16, R15, R16, -0.36067417263984680176 ;  /* 0xbeb8aa490f107423 */ /* 0x000fe20000010010 */
[----:B------:R-:W-:Y:S01]  /*0620*/  FFMA.FTZ R17, R14, R17, 0.48089820146560668945 ;  /* 0x3ef6384a0e117423 */ /* 0x000fe20000010011 */
[----:B------:R-:W-:Y:S01]  /*0630*/  FFMA.FTZ R19, R12, R19, -0.36067417263984680176 ;  /* 0xbeb8aa490c137423 */ /* 0x000fe20000010013 */
[----:B------:R-:W-:Y:S01]  /*0640*/  FFMA.FTZ R18, R13, R18, 0.48089820146560668945 ;  /* 0x3ef6384a0d127423 */ /* 0x000fe20000010012 */
[----:B------:R-:W-:Y:S01]  /*0650*/  FFMA.FTZ R16, R15, R16, 0.48089820146560668945 ;  /* 0x3ef6384a0f107423 */ /* 0x000fe20000010010 */
[----:B------:R-:W-:Y:S01]  /*0660*/  FFMA.FTZ R17, R14, R17, -0.72134751081466674805 ;  /* 0xbf38aa3b0e117423 */ /* 0x000fe20000010011 */
[----:B------:R-:W-:Y:S01]  /*0670*/  FFMA.FTZ R19, R12, R19, 0.48089820146560668945 ;  /* 0x3ef6384a0c137423 */ /* 0x000fe20000010013 */
[----:B------:R-:W-:Y:S01]  /*0680*/  FFMA.FTZ R18, R13, R18, -0.72134751081466674805 ;  /* 0xbf38aa3b0d127423 */ /* 0x000fe20000010012 */
[----:B------:R-:W-:Y:S01]  /*0690*/  ISETP.GE.U32.AND P5, PT, R4, 0x7f800000, PT ;  /* 0x7f8000000400780c */ /* 0x000fe20003fa6070 */
[----:B------:R-:W-:Y:S01]  /*06a0*/  FFMA.FTZ R16, R15, R16, -0.72134751081466674805 ;  /* 0xbf38aa3b0f107423 */ /* 0x000fe20000010010 */
[----:B------:R-:W-:Y:S01]  /*06b0*/  ISETP.GE.U32.AND P4, PT, R7, 0x7f800000, PT ;  /* 0x7f8000000700780c */ /* 0x000fe20003f86070 */
[----:B------:R-:W-:Y:S01]  /*06c0*/  FFMA.FTZ R19, R12, R19, -0.72134751081466674805 ;  /* 0xbf38aa3b0c137423 */ /* 0x000fe20000010013 */
[----:B------:R-:W-:Y:S01]  /*06d0*/  FMUL R17, R14, R17 ;  /* 0x000000110e117220 */ /* 0x000fe20000400000 */
[----:B------:R-:W-:Y:S01]  /*06e0*/  FMUL R18, R13, R18 ;  /* 0x000000120d127220 */ /* 0x000fe20000400000 */
[----:B------:R-:W-:Y:S01]  /*06f0*/  FMUL R16, R15, R16 ;  /* 0x000000100f107220 */ /* 0x000fe20000400000 */
[----:B------:R-:W-:Y:S01]  /*0700*/  FMUL R19, R12, R19 ;  /* 0x000000130c137220 */ /* 0x000fe20000400000 */
[----:B------:R-:W-:Y:S01]  /*0710*/  FMUL R17, R14, R17 ;  /* 0x000000110e117220 */ /* 0x000fe20000400000 */
[----:B------:R-:W-:Y:S01]  /*0720*/  FMUL R18, R13, R18 ;  /* 0x000000120d127220 */ /* 0x000fe20000400000 */
[----:B------:R-:W-:Y:S01]  /*0730*/  ISETP.GE.U32.AND P1, PT, R6, 0x7f800000, PT ;  /* 0x7f8000000600780c */ /* 0x000fe20003f26070 */
[----:B------:R-:W-:Y:S01]  /*0740*/  FMUL R19, R12, R19 ;  /* 0x000000130c137220 */ /* 0x000fe20000400000 */
[----:B------:R-:W-:Y:S01]  /*0750*/  FMUL R16, R15, R16 ;  /* 0x000000100f107220 */ /* 0x000fe20000400000 */
[----:B------:R-:W-:Y:S01]  /*0760*/  FFMA.FTZ R17, R14, 1.4426950216293334961, R17 ;  /* 0x3fb8aa3b0e117823 */ /* 0x000fe20000010011 */
[----:B------:R-:W-:Y:S01]  /*0770*/  FFMA.FTZ R18, R13, 1.4426950216293334961, R18 ;  /* 0x3fb8aa3b0d127823 */ /* 0x000fe20000010012 */
[----:B------:R-:W-:Y:S01]  /*0780*/  @P2 MOV R14, 0x7f800000 ;  /* 0x7f800000000e2802 */ /* 0x000fe20000000f00 */
[----:B------:R-:W-:Y:S01]  /*0790*/  FFMA.FTZ R19, R12, 1.4426950216293334961, R19 ;  /* 0x3fb8aa3b0c137823 */ /* 0x000fe20000010013 */
[----:B------:R-:W-:Y:S01]  /*07a0*/  @P5 MOV R13, 0x7f800000 ;  /* 0x7f800000000d5802 */ /* 0x000fe20000000f00 */
[----:B------:R-:W-:Y:S01]  /*07b0*/  FFMA.FTZ R16, R15, 1.4426950216293334961, R16 ;  /* 0x3fb8aa3b0f107823 */ /* 0x000fe20000010010 */
[----:B------:R-:W-:Y:S01]  /*07c0*/  @P4 MOV R12, 0x7f800000 ;  /* 0x7f800000000c4802 */ /* 0x000fe20000000f00 */
[----:B------:R-:W-:Y:S01]  /*07d0*/  FADD R9, R9, R18 ;  /* 0x0000001209097221 */ /* 0x000fe20000000000 */
[----:B------:R-:W-:Y:S01]  /*07e0*/  @P2 FFMA.FTZ R9, R5, R14, +INF ;  /* 0x7f80000005092423 */ /* 0x000fe2000001000e */
[----:B------:R-:W-:Y:S01]  /*07f0*/  FADD R8, R8, R19 ;  /* 0x0000001308087221 */ /* 0x000fe20000000000 */
[----:B------:R-:W-:Y:S01]  /*0800*/  FADD R11, R11, R16 ;  /* 0x000000100b0b7221 */ /* 0x000fe20000000000 */
[----:B------:R-:W-:Y:S01]  /*0810*/  @P5 FFMA.FTZ R8, R4, R13, +INF ;  /* 0x7f80000004085423 */ /* 0x000fe2000001000d */
[C---:B------:R-:W-:Y:S01]  /*0820*/  FSETP.NEU.AND P5, PT, R7.reuse, RZ, PT ;  /* 0x000000ff0700720b */ /* 0x040fe20003fad000 */
[----:B------:R-:W-:Y:S01]  /*0830*/  @P4 FFMA.FTZ R11, R7, R12, +INF ;  /* 0x7f800000070b4423 */ /* 0x000fe2000001000c */
[----:B------:R-:W-:Y:S01]  /*0840*/  FADD R9, RZ, -R9 ;  /* 0x80000009ff097221 */ /* 0x000fe20000000000 */
[----:B------:R-:W-:Y:S01]  /*0850*/  @P1 MOV R7, 0x7f800000 ;  /* 0x7f80000000071802 */ /* 0x000fe20000000f00 */
[----:B------:R-:W-:Y:S01]  /*0860*/  FADD R8, RZ, -R8 ;  /* 0x80000008ff087221 */ /* 0x000fe20000000000 */
[----:B------:R-:W-:Y:S01]  /*0870*/  FSETP.NEU.AND P3, PT, R5, RZ, PT ;  /* 0x000000ff0500720b */ /* 0x000fe20003f6d000 */
[----:B------:R-:W-:Y:S01]  /*0880*/  FADD R10, R10, R17 ;  /* 0x000000110a0a7221 */ /* 0x000fe20000000000 */
[----:B------:R-:W-:Y:S01]  /*0890*/  FSETP.NEU.AND P2, PT, R4, RZ, PT ;  /* 0x000000ff0400720b */ /* 0x000fe20003f4d000 */
[----:B---3--:R-:W-:Y:S01]  /*08a0*/  FADD R4, -R2, 1 ;  /* 0x3f80000002047421 */ /* 0x008fe20000000100 */
[----:B------:R-:W-:Y:S01]  /*08b0*/  FSEL R9, R9, +INF , P3 ;  /* 0x7f80000009097808 */ /* 0x000fe20001800000 */
[----:B------:R-:W-:Y:S01]  /*08c0*/  @P1 FFMA.FTZ R10, R6, R7, +INF ;  /* 0x7f800000060a1423 */ /* 0x000fe20000010007 */
[----:B------:R-:W-:Y:S01]  /*08d0*/  FADD R5, -R3, 1 ;  /* 0x3f80000003057421 */ /* 0x000fe20000000100 */
[----:B------:R-:W-:Y:S01]  /*08e0*/  FMUL R4, R4, 0.5 ;  /* 0x3f00000004047820 */ /* 0x000fe20000400000 */
[----:B------:R-:W-:Y:S01]  /*08f0*/  FSEL R8, R8, +INF , P2 ;  /* 0x7f80000008087808 */ /* 0x000fe20001000000 */
[----:B------:R-:W-:Y:S01]  /*0900*/  FADD R11, RZ, -R11 ;  /* 0x8000000bff0b7221 */ /* 0x000fe20000000000 */
[----:B------:R-:W-:Y:S01]  /*0910*/  FSETP.NEU.AND P2, PT, R6, RZ, PT ;  /* 0x000000ff0600720b */ /* 0x000fe20003f4d000 */
[----:B------:R-:W-:Y:S01]  /*0920*/  FADD R10, RZ, -R10 ;  /* 0x8000000aff0a7221 */ /* 0x000fe20000000000 */
[----:B------:R-:W-:Y:S01]  /*0930*/  FMUL R5, R5, 0.5 ;  /* 0x3f00000005057820 */ /* 0x000fe20000400000 */
[----:B------:R-:W-:Y:S01]  /*0940*/  FMUL R6, R9, R4 ;  /* 0x0000000409067220 */ /* 0x000fe20000400000 */
[----:B------:R-:W-:Y:S01]  /*0950*/  FADD R4, R2, 1 ;  /* 0x3f80000002047421 */ /* 0x000fe20000000000 */
[----:B------:R-:W-:Y:S01]  /*0960*/  FADD R3, R3, 1 ;  /* 0x3f80000003037421 */ /* 0x000fe20000000000 */
[----:B------:R-:W-:Y:S01]  /*0970*/  SHF.R.S32.HI R9, RZ, 0x1f, R0 ;  /* 0x0000001fff097819 */ /* 0x000fe20000011400 */
[----:B------:R-:W-:Y:S01]  /*0980*/  FMUL R7, R8, R5 ;  /* 0x0000000508077220 */ /* 0x000fe20000400000 */
[----:B------:R-:W-:Y:S01]  /*0990*/  LEA R2, P1, R0, UR6, 0x2 ;  /* 0x0000000600027c11 */ /* 0x000fe2000f8210ff */
[----:B------:R-:W-:Y:S01]  /*09a0*/  FMUL R4, R4, 0.5 ;  /* 0x3f00000004047820 */ /* 0x000fe20000400000 */
[----:B------:R-:W-:Y:S01]  /*09b0*/  FSEL R11, R11, +INF , P5 ;  /* 0x7f8000000b0b7808 */ /* 0x000fe20002800000 */
[----:B------:R-:W-:Y:S01]  /*09c0*/  FMUL R5, R3, 0.5 ;  /* 0x3f00000003057820 */ /* 0x000fe20000400000 */
[----:B------:R-:W-:-:S02]  /*09d0*/  FSEL R10, R10, +INF , P2 ;  /* 0x7f8000000a0a7808 */ /* 0x000fc40001000000 */
[----:B------:R-:W-:Y:S01]  /*09e0*/  LEA.HI.X R3, R0, UR7, R9, 0x2, P1 ;  /* 0x0000000700037c11 */ /* 0x000fe200088f1409 */
[----:B------:R-:W-:Y:S02]  /*09f0*/  FFMA R4, R11, R4, R6 ;  /* 0x000000040b047223 */ /* 0x000fe40000000006 */
[----:B------:R-:W-:Y:S01]  /*0a00*/  FFMA R5, R10, R5, R7 ;  /* 0x000000050a057223 */ /* 0x000fe20000000007 */
[----:B------:R-:W-:Y:S06]  /*0a10*/  @P0 EXIT ;  /* 0x000000000000094d */ /* 0x000fec0003800000 */
[----:B------:R-:W-:Y:S01]  /*0a20*/  STG.E.64 desc[UR4][R2.64], R4 ;  /* 0x0000000402007986 */ /* 0x000fe2000c101b04 */
[----:B------:R-:W-:Y:S05]  /*0a30*/  EXIT ;  /* 0x000000000000794d */ /* 0x000fea0003800000 */
.L_x_0:
[----:B------:R-:W-:-:S00]  /*0a40*/  BRA `(.L_x_0) ;  /* 0xfffffffc00fc7947 */ /* 0x000fc0000383ffff */
[----:B------:R-:W-:-:S00]  /*0a50*/  NOP ;  /* 0x0000000000007918 */ /* 0x000fc00000000000 */
        /* <DEDUP_REMOVED lines=10> */
.L_x_1:


//--------------------- .nv.global.init           --------------------------
	.section	.nv.global.init,"aw",@progbits
.nv.global.init:
	.type		_$_str,@object
	.size		_$_str,(.L_0 - _$_str)
_$_str:
        /*0000*/ 	.byte	0x5f, 0x5f, 0x43, 0x55, 0x44, 0x41, 0x5f, 0x46, 0x54, 0x5a, 0x00
.L_0:


//--------------------- .nv.constant0.triton_poi_fused_add_clamp_div_log2_mul_neg_rsub_0 --------------------------
	.section	.nv.constant0.triton_poi_fused_add_clamp_div_log2_mul_neg_rsub_0,"a",@progbits
	.sectionflags	@""
	.align	4
.nv.constant0.triton_poi_fused_add_clamp_div_log2_mul_neg_rsub_0:
	.zero		556
